	.headerflags	@"EF_CUDA_TEXMODE_UNIFIED EF_CUDA_64BIT_ADDRESS EF_CUDA_SM89 EF_CUDA_VIRTUAL_SM(EF_CUDA_SM89)"
	.elftype	@"ET_EXEC"


//--------------------- .nv.info                  --------------------------
	.section	.nv.info,"",@"SHT_CUDA_INFO"
	.align	4


	//----- nvinfo : EIATTR_REGCOUNT
	.align		4
        /*0000*/ 	.byte	0x04, 0x2f
        /*0002*/ 	.short	(.L_3 - .L_2)
	.align		4
.L_2:
        /*0004*/ 	.word	index@(_Z16helloWorldKernelv)
        /*0008*/ 	.word	0x00000018


	//----- nvinfo : EIATTR_FRAME_SIZE
	.align		4
.L_3:
        /*000c*/ 	.byte	0x04, 0x11
        /*000e*/ 	.short	(.L_5 - .L_4)
	.align		4
.L_4:
        /*0010*/ 	.word	index@($_Z16helloWorldKernelv$_ZN26__cuda_builtin_threadIdx_t17__fetch_builtin_xEv)
        /*0014*/ 	.word	0x00000000


	//----- nvinfo : EIATTR_FRAME_SIZE
	.align		4
.L_5:
        /*0018*/ 	.byte	0x04, 0x11
        /*001a*/ 	.short	(.L_7 - .L_6)
	.align		4
.L_6:
        /*001c*/ 	.word	index@(_Z16helloWorldKernelv)
        /*0020*/ 	.word	0x00000008


	//----- nvinfo : EIATTR_MIN_STACK_SIZE
	.align		4
.L_7:
        /*0024*/ 	.byte	0x04, 0x12
        /*0026*/ 	.short	(.L_9 - .L_8)
	.align		4
.L_8:
        /*0028*/ 	.word	index@(_Z16helloWorldKernelv)
        /*002c*/ 	.word	0x00000008
.L_9:


//--------------------- .nv.info._Z16helloWorldKernelv --------------------------
	.section	.nv.info._Z16helloWorldKernelv,"",@"SHT_CUDA_INFO"
	.sectionflags	@""
	.align	4


	//----- nvinfo : EIATTR_CUDA_API_VERSION
	.align		4
        /*0000*/ 	.byte	0x04, 0x37
        /*0002*/ 	.short	(.L_11 - .L_10)
.L_10:
        /*0004*/ 	.word	0x0000007e


	//----- nvinfo : EIATTR_MAXREG_COUNT
	.align		4
.L_11:
        /*0008*/ 	.byte	0x03, 0x1b
        /*000a*/ 	.short	0x00ff


	//----- nvinfo : EIATTR_EXTERNS
	.align		4
        /*000c*/ 	.byte	0x04, 0x0f
        /*000e*/ 	.short	(.L_13 - .L_12)


	//   ....[0]....
	.align		4
.L_12:
        /*0010*/ 	.word	index@(vprintf)


	//----- nvinfo : EIATTR_SYSCALL_OFFSETS
	.align		4
.L_13:
        /*0014*/ 	.byte	0x04, 0x46
        /*0016*/ 	.short	(.L_15 - .L_14)


	//   ....[0]....
.L_14:
        /*0018*/ 	.word	0x00000150


	//----- nvinfo : EIATTR_EXIT_INSTR_OFFSETS
	.align		4
.L_15:
        /*001c*/ 	.byte	0x04, 0x1c
        /*001e*/ 	.short	(.L_17 - .L_16)


	//   ....[0]....
.L_16:
        /*0020*/ 	.word	0x00000160


	//----- nvinfo : EIATTR_CRS_STACK_SIZE
	.align		4
.L_17:
        /*0024*/ 	.byte	0x04, 0x1e
        /*0026*/ 	.short	(.L_19 - .L_18)
.L_18:
        /*0028*/ 	.word	0x00000000
.L_19:


//--------------------- .nv.callgraph             --------------------------
	.section	.nv.callgraph,"",@"SHT_CUDA_CALLGRAPH"
	.align	4
	.sectionentsize	8
	.align		4
        /*0000*/ 	.word	0x00000000
	.align		4
        /*0004*/ 	.word	0xffffffff
	.align		4
        /*0008*/ 	.word	index@(_Z16helloWorldKernelv)
	.align		4
        /*000c*/ 	.word	index@(vprintf)
	.align		4
        /*0010*/ 	.word	0x00000000
	.align		4
        /*0014*/ 	.word	0xfffffffe
	.align		4
        /*0018*/ 	.word	0x00000000
	.align		4
        /*001c*/ 	.word	0xfffffffd
	.align		4
        /*0020*/ 	.word	0x00000000
	.align		4
        /*0024*/ 	.word	0xfffffffc


//--------------------- .nv.rel.action            --------------------------
	.section	.nv.rel.action,"",@"SHT_CUDA_RELOCINFO"
	.align	8
	.sectionentsize	8
        /*0000*/ 	.byte	0x73, 0x00, 0x00, 0x00, 0x00, 0x00, 0x00, 0x00, 0x00, 0x00, 0x00, 0x11, 0x25, 0x00, 0x05, 0x36


//--------------------- .nv.constant4             --------------------------
	.section	.nv.constant4,"a",@progbits
	.align	8
	.align		8
.nv.constant4:
        /*0000*/ 	.dword	vprintf
	.align		8
        /*0008*/ 	.dword	_$_str
	.align		8
        /*0010*/ 	.dword	threadIdx


//--------------------- .nv.constant0._Z16helloWorldKernelv --------------------------
	.section	.nv.constant0._Z16helloWorldKernelv,"a",@progbits
	.sectionflags	@""
	.align	4
.nv.constant0._Z16helloWorldKernelv:
	.zero		352


//--------------------- .text._Z16helloWorldKernelv --------------------------
	.section	.text._Z16helloWorldKernelv,"ax",@progbits
	.sectioninfo	@"SHI_REGISTERS=24"
	.align	128
        .global         _Z16helloWorldKernelv
        .type           _Z16helloWorldKernelv,@function
        .size           _Z16helloWorldKernelv,(.L_x_1 - _Z16helloWorldKernelv)
        .other          _Z16helloWorldKernelv,@"STO_CUDA_ENTRY STV_DEFAULT"
_Z16helloWorldKernelv:
.text._Z16helloWorldKernelv:
[----:B------:R-:W-:-:S05]  /*0000*/  IMAD.MOV.U32 R1, RZ, RZ, c[0x0][0x28] ;  /* 0x00000a00ff017624 */ /* 0x000fca00078e00ff */
[----:B------:R-:W-:Y:S01]  /*0010*/  IADD3 R1, R1, -0x8, RZ ;  /* 0xfffffff801017810 */ /* 0x000fe20007ffe0ff */
[----:B------:R-:W-:Y:S01]  /*0020*/  ULDC.64 UR4, c[0x0][0x118] ;  /* 0x0000460000047ab9 */ /* 0x000fe20000000a00 */
[----:B------:R-:W-:Y:S02]  /*0030*/  MOV R2, 0x70 ;  /* 0x0000007000027802 */ /* 0x000fe40000000f00 */
[----:B------:R-:W-:-:S05]  /*0040*/  IADD3 R10, P0, R1, c[0x0][0x20], RZ ;  /* 0x00000800010a7a10 */ /* 0x000fca0007f1e0ff */
[----:B------:R-:W-:-:S03]  /*0050*/  IMAD.X R11, RZ, RZ, c[0x0][0x24], P0 ;  /* 0x00000900ff0b7624 */ /* 0x000fc600000e06ff */
[----:B------:R-:W-:Y:S05]  /*0060*/  CALL.REL.NOINC `($_Z16helloWorldKernelv$_ZN26__cuda_builtin_threadIdx_t17__fetch_builtin_xEv) ;  /* 0x0000010000007944 */ /* 0x000fea0003c00000 */
[----:B------:R-:W-:Y:S01]  /*0070*/  MOV R0, 0x0 ;  /* 0x0000000000007802 */ /* 0x000fe20000000f00 */
[----:B0-----:R0:W-:Y:S01]  /*0080*/  ST.E [R10.64], R8 ;  /* 0x000000080a007985 */ /* 0x0011e2000c101904 */
[----:B------:R-:W-:Y:S02]  /*0090*/  IMAD.MOV.U32 R6, RZ, RZ, R10 ;  /* 0x000000ffff067224 */ /* 0x000fe400078e000a */
[----:B------:R0:W1:Y:S01]  /*00a0*/  LDC.64 R2, c[0x4][R0] ;  /* 0x0100000000027b82 */ /* 0x0000620000000a00 */
[----:B------:R-:W-:Y:S02]  /*00b0*/  IMAD.MOV.U32 R7, RZ, RZ, R11 ;  /* 0x000000ffff077224 */ /* 0x000fe400078e000b */
[----:B------:R-:W-:Y:S02]  /*00c0*/  IMAD.MOV.U32 R4, RZ, RZ, c[0x4][0x8] ;  /* 0x01000200ff047624 */ /* 0x000fe400078e00ff */
[----:B------:R-:W-:-:S03]  /*00d0*/  IMAD.MOV.U32 R5, RZ, RZ, c[0x4][0xc] ;  /* 0x01000300ff057624 */ /* 0x000fc600078e00ff */
[----:B0-----:R-:W-:Y:S01]  /*00e0*/  LEPC R8 ;  /* 0x000000000008734e */ /* 0x001fe20000000000 */
[----:B------:R-:W-:-:S02]  /*00f0*/  MOV R11, 0x160 ;  /* 0x00000160000b7802 */ /* 0x000fc40000000f00 */
[----:B------:R-:W-:Y:S02]  /*0100*/  MOV R20, 0xe0 ;  /* 0x000000e000147802 */ /* 0x000fe40000000f00 */
[----:B------:R-:W-:Y:S02]  /*0110*/  MOV R21, 0x0 ;  /* 0x0000000000157802 */ /* 0x000fe40000000f00 */
[----:B------:R-:W-:Y:S02]  /*0120*/  MOV R0, 0x0 ;  /* 0x0000000000007802 */ /* 0x000fe40000000f00 */
[----:B------:R-:W-:-:S04]  /*0130*/  IADD3 R20, P0, P1, -R20, R11, R8 ;  /* 0x0000000b14147210 */ /* 0x000fc8000791e108 */
[----:B------:R-:W-:-:S04]  /*0140*/  IADD3.X R21, ~R0, R21, R9, P0, P1 ;  /* 0x0000001500157210 */ /* 0x000fc800007e2509 */
[----:B-1----:R-:W-:Y:S05]  /*0150*/  CALL.ABS.NOINC R2 ;  /* 0x0000000002007343 */ /* 0x002fea0003c00000 */
[----:B------:R-:W-:Y:S05]  /*0160*/  EXIT ;  /* 0x000000000000794d */ /* 0x000fea0003800000 */
        .weak           $_Z16helloWorldKernelv$_ZN26__cuda_builtin_threadIdx_t17__fetch_builtin_xEv
        .type           $_Z16helloWorldKernelv$_ZN26__cuda_builtin_threadIdx_t17__fetch_builtin_xEv,@function
        .size           $_Z16helloWorldKernelv$_ZN26__cuda_builtin_threadIdx_t17__fetch_builtin_xEv,(.L_x_1 - $_Z16helloWorldKernelv$_ZN26__cuda_builtin_threadIdx_t17__fetch_builtin_xEv)
$_Z16helloWorldKernelv$_ZN26__cuda_builtin_threadIdx_t17__fetch_builtin_xEv:
[----:B------:R-:W0:Y:S01]  /*0170*/  S2R R8, SR_TID.X ;  /* 0x0000000000087919 */ /* 0x000e220000002100 */
[----:B------:R-:W-:-:S04]  /*0180*/  IMAD.MOV.U32 R3, RZ, RZ, 0x0 ;  /* 0x00000000ff037424 */ /* 0x000fc800078e00ff */
[----:B------:R-:W-:Y:S05]  /*0190*/  RET.REL.NODEC R2 `(_Z16helloWorldKernelv) ;  /* 0xfffffe6002007950 */ /* 0x000fea0003c3ffff */
.L_x_0:
[----:B------:R-:W-:-:S00]  /*01a0*/  BRA `(.L_x_0) ;  /* 0xfffffff000007947 */ /* 0x000fc0000383ffff */
[----:B------:R-:W-:-:S00]  /*01b0*/  NOP ;  /* 0x0000000000007918 */ /* 0x000fc00000000000 */
        /* <DEDUP_REMOVED lines=12> */
.L_x_1:


//--------------------- .nv.global.init           --------------------------
	.section	.nv.global.init,"aw",@progbits
.nv.global.init:
	.type		_$_str,@object
	.size		_$_str,(.L_0 - _$_str)
_$_str:
        /*0000*/ 	.byte	0x48, 0x65, 0x6c, 0x6c, 0x6f, 0x2c, 0x20, 0x57, 0x6f, 0x72, 0x6c, 0x64, 0x20, 0x66, 0x72, 0x6f
        /*0010*/ 	.byte	0x6d, 0x20, 0x47, 0x50, 0x55, 0x20, 0x74, 0x68, 0x72, 0x65, 0x61, 0x64, 0x20, 0x25, 0x64, 0x21
        /*0020*/ 	.byte	0x0a, 0x00
.L_0:


//--------------------- .nv.global                --------------------------
	.section	.nv.global,"aw",@nobits
.nv.global:
	.type		threadIdx,@object
	.size		threadIdx,(.L_1 - threadIdx)
threadIdx:
	.zero		1
.L_1:


//--------------------- SYMBOLS --------------------------

	.type		vprintf,@function
